//
// Generated by NVIDIA NVVM Compiler
//
// Compiler Build ID: CL-36424714
// Cuda compilation tools, release 13.0, V13.0.88
// Based on NVVM 20.0.0
//

.version 9.0
.target sm_100
.address_size 64

	// .globl	_Z14sumSingleBlockPi

.visible .entry _Z14sumSingleBlockPi(
	.param .u64 .ptr .align 1 _Z14sumSingleBlockPi_param_0
)
{
	.reg .pred 	%p<3>;
	.reg .b32 	%r<16>;
	.reg .b64 	%rd<7>;

	ld.param.u64 	%rd3, [_Z14sumSingleBlockPi_param_0];
	cvta.to.global.u64 	%rd1, %rd3;
	mov.u32 	%r8, %tid.x;
	shl.b32 	%r1, %r8, 1;
	or.b32  	%r14, %r1, 1;
	mov.u32 	%r9, %ntid.x;
	shl.b32 	%r3, %r9, 1;
	setp.ge.u32 	%p1, %r14, %r3;
	@%p1 bra 	$L__BB0_3;
	mul.wide.u32 	%rd4, %r1, 4;
	add.s64 	%rd2, %rd1, %rd4;
	mov.b32 	%r15, 1;
$L__BB0_2:
	mul.wide.u32 	%rd5, %r14, 4;
	add.s64 	%rd6, %rd1, %rd5;
	ld.global.u32 	%r11, [%rd6];
	ld.global.u32 	%r12, [%rd2];
	add.s32 	%r13, %r12, %r11;
	st.global.u32 	[%rd2], %r13;
	shl.b32 	%r15, %r15, 1;
	bar.sync 	0;
	add.s32 	%r14, %r15, %r1;
	setp.lt.u32 	%p2, %r14, %r3;
	@%p2 bra 	$L__BB0_2;
$L__BB0_3:
	ret;

}


// ===== COMPILED SASS (sm_100) =====

	.target	sm_100

	.elftype	@"ET_EXEC"


//--------------------- .note.nv.tkinfo           --------------------------
	.section	.note.nv.tkinfo,"",@"SHT_NOTE"
	.sectionflags	@"SHF_NOTE_NV_TKINFO"
	.tkinfo
        /*0018*/ 	.word	0x00000002
        /*0030*/ 	.string	""
        /*0030*/ 	.string	"ptxas"
        /*0030*/ 	.string	"Cuda compilation tools, release 13.0, V13.0.88"
        /*0030*/ 	.string	"Build cuda_13.0.r13.0/compiler.36424714_0"
        /*0030*/ 	.string	"-arch sm_100 -m 64 "



//--------------------- .note.nv.cuinfo           --------------------------
	.section	.note.nv.cuinfo,"",@"SHT_NOTE"
	.sectionflags	@"SHF_NOTE_NV_CUINFO"
        /*0018*/ 	.short	0x0002
        /*001a*/ 	.short	0x0064
        /*001c*/ 	.short	0x0082
	.zero		2


//--------------------- .nv.info                  --------------------------
	.section	.nv.info,"",@"SHT_CUDA_INFO"
	.align	4


	//----- nvinfo : EIATTR_REGCOUNT
	.align		4
        /*0000*/ 	.byte	0x04, 0x2f
        /*0002*/ 	.short	(.L_1 - .L_0)
	.align		4
.L_0:
        /*0004*/ 	.word	index@(_Z14sumSingleBlockPi)
        /*0008*/ 	.word	0x0000000e


	//----- nvinfo : EIATTR_FRAME_SIZE
	.align		4
.L_1:
        /*000c*/ 	.byte	0x04, 0x11
        /*000e*/ 	.short	(.L_3 - .L_2)
	.align		4
.L_2:
        /*0010*/ 	.word	index@(_Z14sumSingleBlockPi)
        /*0014*/ 	.word	0x00000000


	//----- nvinfo : EIATTR_MIN_STACK_SIZE
	.align		4
.L_3:
        /*0018*/ 	.byte	0x04, 0x12
        /*001a*/ 	.short	(.L_5 - .L_4)
	.align		4
.L_4:
        /*001c*/ 	.word	index@(_Z14sumSingleBlockPi)
        /*0020*/ 	.word	0x00000000
.L_5:


//--------------------- .nv.compat                --------------------------
	.section	.nv.compat,"",@"SHT_CUDA_COMPAT_INFO"
	.align	4
        /*0000*/ 	.byte	0x02, 0x09, 0x00, 0x00, 0x02, 0x02, 0x01, 0x00, 0x02, 0x05, 0x05, 0x00, 0x03, 0x07, 0x01, 0x01
        /*0010*/ 	.byte	0x02, 0x03, 0x00, 0x00, 0x02, 0x06, 0x01, 0x00, 0x04, 0x0b, 0x08, 0x00, 0x09, 0x00, 0x00, 0x00
        /*0020*/ 	.byte	0x00, 0x00, 0x00, 0x00


//--------------------- .nv.info._Z14sumSingleBlockPi --------------------------
	.section	.nv.info._Z14sumSingleBlockPi,"",@"SHT_CUDA_INFO"
	.sectionflags	@""
	.align	4


	//----- nvinfo : EIATTR_CUDA_API_VERSION
	.align		4
        /*0000*/ 	.byte	0x04, 0x37
        /*0002*/ 	.short	(.L_7 - .L_6)
.L_6:
        /*0004*/ 	.word	0x00000082


	//----- nvinfo : EIATTR_KPARAM_INFO
	.align		4
.L_7:
        /*0008*/ 	.byte	0x04, 0x17
        /*000a*/ 	.short	(.L_9 - .L_8)
.L_8:
        /*000c*/ 	.word	0x00000000
        /*0010*/ 	.short	0x0000
        /*0012*/ 	.short	0x0000
        /*0014*/ 	.byte	0x00, 0xf5, 0x21, 0x00


	//----- nvinfo : EIATTR_SPARSE_MMA_MASK
	.align		4
.L_9:
        /*0018*/ 	.byte	0x03, 0x50
        /*001a*/ 	.short	0x0000


	//----- nvinfo : EIATTR_MAXREG_COUNT
	.align		4
        /*001c*/ 	.byte	0x03, 0x1b
        /*001e*/ 	.short	0x00ff


	//----- nvinfo : EIATTR_NUM_BARRIERS
	.align		4
        /*0020*/ 	.byte	0x02, 0x4c
        /*0022*/ 	.byte	0x01
	.zero		1


	//----- nvinfo : EIATTR_MERCURY_ISA_VERSION
	.align		4
        /*0024*/ 	.byte	0x03, 0x5f
        /*0026*/ 	.short	0x0101


	//----- nvinfo : EIATTR_VRC_CTA_INIT_COUNT
	.align		4
        /*0028*/ 	.byte	0x02, 0x4a
	.zero		1
	.zero		1


	//----- nvinfo : EIATTR_EXIT_INSTR_OFFSETS
	.align		4
        /*002c*/ 	.byte	0x04, 0x1c
        /*002e*/ 	.short	(.L_11 - .L_10)


	//   ....[0]....
.L_10:
        /*0030*/ 	.word	0x00000070


	//   ....[1]....
        /*0034*/ 	.word	0x00000170


	//----- nvinfo : EIATTR_CRS_STACK_SIZE
	.align		4
.L_11:
        /*0038*/ 	.byte	0x04, 0x1e
        /*003a*/ 	.short	(.L_13 - .L_12)
.L_12:
        /*003c*/ 	.word	0x00000000


	//----- nvinfo : EIATTR_CBANK_PARAM_SIZE
	.align		4
.L_13:
        /*0040*/ 	.byte	0x03, 0x19
        /*0042*/ 	.short	0x0008


	//----- nvinfo : EIATTR_PARAM_CBANK
	.align		4
        /*0044*/ 	.byte	0x04, 0x0a
        /*0046*/ 	.short	(.L_15 - .L_14)
	.align		4
.L_14:
        /*0048*/ 	.word	index@(.nv.constant0._Z14sumSingleBlockPi)
        /*004c*/ 	.short	0x0380
        /*004e*/ 	.short	0x0008


	//----- nvinfo : EIATTR_SW_WAR
	.align		4
.L_15:
        /*0050*/ 	.byte	0x04, 0x36
        /*0052*/ 	.short	(.L_17 - .L_16)
.L_16:
        /*0054*/ 	.word	0x00000008
.L_17:


//--------------------- .nv.callgraph             --------------------------
	.section	.nv.callgraph,"",@"SHT_CUDA_CALLGRAPH"
	.align	4
	.sectionentsize	8
	.align		4
        /*0000*/ 	.word	0x00000000
	.align		4
        /*0004*/ 	.word	0xffffffff
	.align		4
        /*0008*/ 	.word	0x00000000
	.align		4
        /*000c*/ 	.word	0xfffffffe
	.align		4
        /*0010*/ 	.word	0x00000000
	.align		4
        /*0014*/ 	.word	0xfffffffd
	.align		4
        /*0018*/ 	.word	0x00000000
	.align		4
        /*001c*/ 	.word	0xfffffffc


//--------------------- .text._Z14sumSingleBlockPi --------------------------
	.section	.text._Z14sumSingleBlockPi,"ax",@progbits
	.align	128
        .global         _Z14sumSingleBlockPi
        .type           _Z14sumSingleBlockPi,@function
        .size           _Z14sumSingleBlockPi,(.L_x_2 - _Z14sumSingleBlockPi)
        .other          _Z14sumSingleBlockPi,@"STO_CUDA_ENTRY STV_DEFAULT"
_Z14sumSingleBlockPi:
.text._Z14sumSingleBlockPi:
[----:B------:R-:W-:Y:S01]  /*0000*/  LDC R1, c[0x0][0x37c] ;  /* 0x0000df00ff017b82 */ /* 0x000fe20000000800 */
[----:B------:R-:W0:Y:S01]  /*0010*/  S2R R9, SR_TID.X ;  /* 0x0000000000097919 */ /* 0x000e220000002100 */
[----:B------:R-:W1:Y:S02]  /*0020*/  LDCU UR4, c[0x0][0x360] ;  /* 0x00006c00ff0477ac */ /* 0x000e640008000800 */
[----:B-1----:R-:W-:Y:S01]  /*0030*/  USHF.L.U32 UR4, UR4, 0x1, URZ ;  /* 0x0000000104047899 */ /* 0x002fe200080006ff */
[----:B0-----:R-:W-:-:S04]  /*0040*/  IMAD.SHL.U32 R9, R9, 0x2, RZ ;  /* 0x0000000209097824 */ /* 0x001fc800078e00ff */
[----:B------:R-:W-:-:S05]  /*0050*/  VIADD R0, R9, 0x1 ;  /* 0x0000000109007836 */ /* 0x000fca0000000000 */
[----:B------:R-:W-:-:S13]  /*0060*/  ISETP.GE.U32.AND P0, PT, R0, UR4, PT ;  /* 0x0000000400007c0c */ /* 0x000fda000bf06070 */
[----:B------:R-:W-:Y:S05]  /*0070*/  @P0 EXIT ;  /* 0x000000000000094d */ /* 0x000fea0003800000 */
[----:B------:R-:W0:Y:S01]  /*0080*/  LDC.64 R6, c[0x0][0x380] ;  /* 0x0000e000ff067b82 */ /* 0x000e220000000a00 */
[----:B------:R-:W-:Y:S01]  /*0090*/  HFMA2 R8, -RZ, RZ, 0, 5.9604644775390625e-08 ;  /* 0x00000001ff087431 */ /* 0x000fe200000001ff */
[----:B------:R-:W1:Y:S02]  /*00a0*/  LDCU.64 UR6, c[0x0][0x358] ;  /* 0x00006b00ff0677ac */ /* 0x000e640008000a00 */
[----:B01----:R-:W-:-:S07]  /*00b0*/  IMAD.WIDE.U32 R2, R9, 0x4, R6 ;  /* 0x0000000409027825 */ /* 0x003fce00078e0006 */
.L_x_0:
[----:B------:R-:W-:Y:S01]  /*00c0*/  IMAD.WIDE.U32 R4, R0, 0x4, R6 ;  /* 0x0000000400047825 */ /* 0x000fe200078e0006 */
[----:B0-----:R-:W2:Y:S05]  /*00d0*/  LDG.E R11, desc[UR6][R2.64] ;  /* 0x00000006020b7981 */ /* 0x001eaa000c1e1900 */
[----:B------:R-:W2:Y:S01]  /*00e0*/  LDG.E R4, desc[UR6][R4.64] ;  /* 0x0000000604047981 */ /* 0x000ea2000c1e1900 */
[----:B------:R-:W-:Y:S01]  /*00f0*/  SHF.L.U32 R8, R8, 0x1, RZ ;  /* 0x0000000108087819 */ /* 0x000fe200000006ff */
[----:B------:R-:W-:Y:S05]  /*0100*/  WARPSYNC.ALL ;  /* 0x0000000000007948 */ /* 0x000fea0003800000 */
[----:B------:R-:W-:-:S04]  /*0110*/  IADD3 R0, PT, PT, R9, R8, RZ ;  /* 0x0000000809007210 */ /* 0x000fc80007ffe0ff */
[----:B------:R-:W-:Y:S01]  /*0120*/  ISETP.GE.U32.AND P0, PT, R0, UR4, PT ;  /* 0x0000000400007c0c */ /* 0x000fe2000bf06070 */
[----:B--2---:R-:W-:-:S05]  /*0130*/  IMAD.IADD R11, R4, 0x1, R11 ;  /* 0x00000001040b7824 */ /* 0x004fca00078e020b */
[----:B------:R0:W-:Y:S01]  /*0140*/  STG.E desc[UR6][R2.64], R11 ;  /* 0x0000000b02007986 */ /* 0x0001e2000c101906 */
[----:B------:R-:W-:Y:S06]  /*0150*/  BAR.SYNC.DEFER_BLOCKING 0x0 ;  /* 0x0000000000007b1d */ /* 0x000fec0000010000 */
[----:B------:R-:W-:Y:S05]  /*0160*/  @!P0 BRA `(.L_x_0) ;  /* 0xfffffffc00d48947 */ /* 0x000fea000383ffff */
[----:B------:R-:W-:Y:S05]  /*0170*/  EXIT ;  /* 0x000000000000794d */ /* 0x000fea0003800000 */
.L_x_1:
[----:B------:R-:W-:-:S00]  /*0180*/  BRA `(.L_x_1) ;  /* 0xfffffffc00fc7947 */ /* 0x000fc0000383ffff */
[----:B------:R-:W-:-:S00]  /*0190*/  NOP ;  /* 0x0000000000007918 */ /* 0x000fc00000000000 */
        /* <DEDUP_REMOVED lines=14> */
.L_x_2:


//--------------------- .nv.shared.reserved.0     --------------------------
	.section	.nv.shared.reserved.0,"aw",@nobits
	.weak		__nv_reservedSMEM_offset_0_alias
	.size		__nv_reservedSMEM_offset_0_alias, 0, 64
	.other		__nv_reservedSMEM_offset_0_alias,@"STO_CUDA_RESERVED_SHARED STV_DEFAULT"
__nv_reservedSMEM_offset_0_alias:
	.zero		0
	.zero		64


//--------------------- .nv.constant0._Z14sumSingleBlockPi --------------------------
	.section	.nv.constant0._Z14sumSingleBlockPi,"a",@progbits
	.sectionflags	@""
	.align	4
.nv.constant0._Z14sumSingleBlockPi:
	.zero		904


//--------------------- SYMBOLS --------------------------

	.type		.nv.reservedSmem.offset0,@object
	.size		.nv.reservedSmem.offset0,0x4
